//
// Generated by NVIDIA NVVM Compiler
//
// Compiler Build ID: CL-36424714
// Cuda compilation tools, release 13.0, V13.0.88
// Based on NVVM 20.0.0
//

.version 9.0
.target sm_100
.address_size 64

	// .globl	PBF_4

.visible .entry PBF_4(
	.param .u64 .ptr .align 1 PBF_4_param_0,
	.param .u64 .ptr .align 1 PBF_4_param_1,
	.param .u64 .ptr .align 1 PBF_4_param_2,
	.param .f32 PBF_4_param_3,
	.param .f32 PBF_4_param_4,
	.param .u32 PBF_4_param_5
)
{
	.reg .pred 	%p<2>;
	.reg .b32 	%r<6>;
	.reg .b32 	%f<23>;
	.reg .b64 	%rd<14>;

	ld.param.u64 	%rd2, [PBF_4_param_1];
	ld.param.u64 	%rd3, [PBF_4_param_2];
	ld.param.f32 	%f1, [PBF_4_param_3];
	ld.param.f32 	%f2, [PBF_4_param_4];
	ld.param.u32 	%r2, [PBF_4_param_5];
	mov.u32 	%r3, %ntid.x;
	mov.u32 	%r4, %ctaid.x;
	mov.u32 	%r5, %tid.x;
	mad.lo.s32 	%r1, %r3, %r4, %r5;
	setp.gt.s32 	%p1, %r1, %r2;
	@%p1 bra 	$L__BB0_2;
	ld.param.u64 	%rd13, [PBF_4_param_0];
	cvta.to.global.u64 	%rd4, %rd13;
	cvta.to.global.u64 	%rd5, %rd2;
	cvta.to.global.u64 	%rd6, %rd3;
	mul.wide.s32 	%rd7, %r1, 40;
	add.s64 	%rd8, %rd4, %rd7;
	ld.global.f32 	%f3, [%rd8];
	ld.global.f32 	%f4, [%rd8+4];
	ld.global.f32 	%f5, [%rd8+8];
	ld.global.f32 	%f6, [%rd8+36];
	rcp.rn.f32 	%f7, %f2;
	mul.wide.s32 	%rd9, %r1, 12;
	add.s64 	%rd10, %rd5, %rd9;
	ld.global.f32 	%f8, [%rd10];
	ld.global.f32 	%f9, [%rd10+4];
	ld.global.f32 	%f10, [%rd10+8];
	sub.f32 	%f11, %f3, %f8;
	sub.f32 	%f12, %f4, %f9;
	sub.f32 	%f13, %f5, %f10;
	mul.f32 	%f14, %f7, %f11;
	mul.f32 	%f15, %f7, %f12;
	mul.f32 	%f16, %f7, %f13;
	mul.wide.s32 	%rd11, %r1, 4;
	add.s64 	%rd12, %rd6, %rd11;
	st.global.f32 	[%rd12], %f6;
	st.global.f32 	[%rd10], %f3;
	st.global.f32 	[%rd10+4], %f4;
	st.global.f32 	[%rd10+8], %f5;
	fma.rn.f32 	%f17, %f2, 0f00000000, %f14;
	fma.rn.f32 	%f18, %f1, %f2, %f15;
	fma.rn.f32 	%f19, %f2, 0f00000000, %f16;
	st.global.f32 	[%rd8+12], %f17;
	st.global.f32 	[%rd8+16], %f18;
	st.global.f32 	[%rd8+20], %f19;
	fma.rn.f32 	%f20, %f2, %f17, %f3;
	fma.rn.f32 	%f21, %f2, %f18, %f4;
	fma.rn.f32 	%f22, %f2, %f19, %f5;
	st.global.f32 	[%rd8], %f20;
	st.global.f32 	[%rd8+4], %f21;
	st.global.f32 	[%rd8+8], %f22;
$L__BB0_2:
	ret;

}


// ===== COMPILED SASS (sm_100) =====

	.target	sm_100

	.elftype	@"ET_EXEC"


//--------------------- .note.nv.tkinfo           --------------------------
	.section	.note.nv.tkinfo,"",@"SHT_NOTE"
	.sectionflags	@"SHF_NOTE_NV_TKINFO"
	.tkinfo
        /*0018*/ 	.word	0x00000002
        /*0030*/ 	.string	""
        /*0030*/ 	.string	"ptxas"
        /*0030*/ 	.string	"Cuda compilation tools, release 13.0, V13.0.88"
        /*0030*/ 	.string	"Build cuda_13.0.r13.0/compiler.36424714_0"
        /*0030*/ 	.string	"-arch sm_100 -m 64 "



//--------------------- .note.nv.cuinfo           --------------------------
	.section	.note.nv.cuinfo,"",@"SHT_NOTE"
	.sectionflags	@"SHF_NOTE_NV_CUINFO"
        /*0018*/ 	.short	0x0002
        /*001a*/ 	.short	0x0064
        /*001c*/ 	.short	0x0082
	.zero		2


//--------------------- .nv.info                  --------------------------
	.section	.nv.info,"",@"SHT_CUDA_INFO"
	.align	4


	//----- nvinfo : EIATTR_REGCOUNT
	.align		4
        /*0000*/ 	.byte	0x04, 0x2f
        /*0002*/ 	.short	(.L_1 - .L_0)
	.align		4
.L_0:
        /*0004*/ 	.word	index@(PBF_4)
        /*0008*/ 	.word	0x00000018


	//----- nvinfo : EIATTR_FRAME_SIZE
	.align		4
.L_1:
        /*000c*/ 	.byte	0x04, 0x11
        /*000e*/ 	.short	(.L_3 - .L_2)
	.align		4
.L_2:
        /*0010*/ 	.word	index@($__internal_0_$__cuda_sm20_rcp_rn_f32_slowpath)
        /*0014*/ 	.word	0x00000000


	//----- nvinfo : EIATTR_FRAME_SIZE
	.align		4
.L_3:
        /*0018*/ 	.byte	0x04, 0x11
        /*001a*/ 	.short	(.L_5 - .L_4)
	.align		4
.L_4:
        /*001c*/ 	.word	index@(PBF_4)
        /*0020*/ 	.word	0x00000000


	//----- nvinfo : EIATTR_MIN_STACK_SIZE
	.align		4
.L_5:
        /*0024*/ 	.byte	0x04, 0x12
        /*0026*/ 	.short	(.L_7 - .L_6)
	.align		4
.L_6:
        /*0028*/ 	.word	index@(PBF_4)
        /*002c*/ 	.word	0x00000000
.L_7:


//--------------------- .nv.compat                --------------------------
	.section	.nv.compat,"",@"SHT_CUDA_COMPAT_INFO"
	.align	4
        /*0000*/ 	.byte	0x02, 0x09, 0x00, 0x00, 0x02, 0x02, 0x01, 0x00, 0x02, 0x05, 0x05, 0x00, 0x03, 0x07, 0x01, 0x01
        /*0010*/ 	.byte	0x02, 0x03, 0x00, 0x00, 0x02, 0x06, 0x01, 0x00, 0x04, 0x0b, 0x08, 0x00, 0x09, 0x00, 0x00, 0x00
        /*0020*/ 	.byte	0x00, 0x00, 0x00, 0x00


//--------------------- .nv.info.PBF_4            --------------------------
	.section	.nv.info.PBF_4,"",@"SHT_CUDA_INFO"
	.sectionflags	@""
	.align	4


	//----- nvinfo : EIATTR_CUDA_API_VERSION
	.align		4
        /*0000*/ 	.byte	0x04, 0x37
        /*0002*/ 	.short	(.L_9 - .L_8)
.L_8:
        /*0004*/ 	.word	0x00000082


	//----- nvinfo : EIATTR_KPARAM_INFO
	.align		4
.L_9:
        /*0008*/ 	.byte	0x04, 0x17
        /*000a*/ 	.short	(.L_11 - .L_10)
.L_10:
        /*000c*/ 	.word	0x00000000
        /*0010*/ 	.short	0x0005
        /*0012*/ 	.short	0x0020
        /*0014*/ 	.byte	0x00, 0xf0, 0x11, 0x00


	//----- nvinfo : EIATTR_KPARAM_INFO
	.align		4
.L_11:
        /*0018*/ 	.byte	0x04, 0x17
        /*001a*/ 	.short	(.L_13 - .L_12)
.L_12:
        /*001c*/ 	.word	0x00000000
        /*0020*/ 	.short	0x0004
        /*0022*/ 	.short	0x001c
        /*0024*/ 	.byte	0x00, 0xf0, 0x11, 0x00


	//----- nvinfo : EIATTR_KPARAM_INFO
	.align		4
.L_13:
        /*0028*/ 	.byte	0x04, 0x17
        /*002a*/ 	.short	(.L_15 - .L_14)
.L_14:
        /*002c*/ 	.word	0x00000000
        /*0030*/ 	.short	0x0003
        /*0032*/ 	.short	0x0018
        /*0034*/ 	.byte	0x00, 0xf0, 0x11, 0x00


	//----- nvinfo : EIATTR_KPARAM_INFO
	.align		4
.L_15:
        /*0038*/ 	.byte	0x04, 0x17
        /*003a*/ 	.short	(.L_17 - .L_16)
.L_16:
        /*003c*/ 	.word	0x00000000
        /*0040*/ 	.short	0x0002
        /*0042*/ 	.short	0x0010
        /*0044*/ 	.byte	0x00, 0xf5, 0x21, 0x00


	//----- nvinfo : EIATTR_KPARAM_INFO
	.align		4
.L_17:
        /*0048*/ 	.byte	0x04, 0x17
        /*004a*/ 	.short	(.L_19 - .L_18)
.L_18:
        /*004c*/ 	.word	0x00000000
        /*0050*/ 	.short	0x0001
        /*0052*/ 	.short	0x0008
        /*0054*/ 	.byte	0x00, 0xf5, 0x21, 0x00


	//----- nvinfo : EIATTR_KPARAM_INFO
	.align		4
.L_19:
        /*0058*/ 	.byte	0x04, 0x17
        /*005a*/ 	.short	(.L_21 - .L_20)
.L_20:
        /*005c*/ 	.word	0x00000000
        /*0060*/ 	.short	0x0000
        /*0062*/ 	.short	0x0000
        /*0064*/ 	.byte	0x00, 0xf5, 0x21, 0x00


	//----- nvinfo : EIATTR_SPARSE_MMA_MASK
	.align		4
.L_21:
        /*0068*/ 	.byte	0x03, 0x50
        /*006a*/ 	.short	0x0000


	//----- nvinfo : EIATTR_MAXREG_COUNT
	.align		4
        /*006c*/ 	.byte	0x03, 0x1b
        /*006e*/ 	.short	0x00ff


	//----- nvinfo : EIATTR_MERCURY_ISA_VERSION
	.align		4
        /*0070*/ 	.byte	0x03, 0x5f
        /*0072*/ 	.short	0x0101


	//----- nvinfo : EIATTR_VRC_CTA_INIT_COUNT
	.align		4
        /*0074*/ 	.byte	0x02, 0x4a
	.zero		1
	.zero		1


	//----- nvinfo : EIATTR_EXIT_INSTR_OFFSETS
	.align		4
        /*0078*/ 	.byte	0x04, 0x1c
        /*007a*/ 	.short	(.L_23 - .L_22)


	//   ....[0]....
.L_22:
        /*007c*/ 	.word	0x00000070


	//   ....[1]....
        /*0080*/ 	.word	0x00000390


	//----- nvinfo : EIATTR_CRS_STACK_SIZE
	.align		4
.L_23:
        /*0084*/ 	.byte	0x04, 0x1e
        /*0086*/ 	.short	(.L_25 - .L_24)
.L_24:
        /*0088*/ 	.word	0x00000000


	//----- nvinfo : EIATTR_CBANK_PARAM_SIZE
	.align		4
.L_25:
        /*008c*/ 	.byte	0x03, 0x19
        /*008e*/ 	.short	0x0024


	//----- nvinfo : EIATTR_PARAM_CBANK
	.align		4
        /*0090*/ 	.byte	0x04, 0x0a
        /*0092*/ 	.short	(.L_27 - .L_26)
	.align		4
.L_26:
        /*0094*/ 	.word	index@(.nv.constant0.PBF_4)
        /*0098*/ 	.short	0x0380
        /*009a*/ 	.short	0x0024


	//----- nvinfo : EIATTR_SW_WAR
	.align		4
.L_27:
        /*009c*/ 	.byte	0x04, 0x36
        /*009e*/ 	.short	(.L_29 - .L_28)
.L_28:
        /*00a0*/ 	.word	0x00000008
.L_29:


//--------------------- .nv.callgraph             --------------------------
	.section	.nv.callgraph,"",@"SHT_CUDA_CALLGRAPH"
	.align	4
	.sectionentsize	8
	.align		4
        /*0000*/ 	.word	0x00000000
	.align		4
        /*0004*/ 	.word	0xffffffff
	.align		4
        /*0008*/ 	.word	0x00000000
	.align		4
        /*000c*/ 	.word	0xfffffffe
	.align		4
        /*0010*/ 	.word	0x00000000
	.align		4
        /*0014*/ 	.word	0xfffffffd
	.align		4
        /*0018*/ 	.word	0x00000000
	.align		4
        /*001c*/ 	.word	0xfffffffc


//--------------------- .text.PBF_4               --------------------------
	.section	.text.PBF_4,"ax",@progbits
	.align	128
        .global         PBF_4
        .type           PBF_4,@function
        .size           PBF_4,(.L_x_6 - PBF_4)
        .other          PBF_4,@"STO_CUDA_ENTRY STV_DEFAULT"
PBF_4:
.text.PBF_4:
[----:B------:R-:W-:Y:S01]  /*0000*/  LDC R1, c[0x0][0x37c] ;  /* 0x0000df00ff017b82 */ /* 0x000fe20000000800 */
[----:B------:R-:W0:Y:S01]  /*0010*/  S2R R2, SR_CTAID.X ;  /* 0x0000000000027919 */ /* 0x000e220000002500 */
[----:B------:R-:W0:Y:S01]  /*0020*/  LDCU UR4, c[0x0][0x360] ;  /* 0x00006c00ff0477ac */ /* 0x000e220008000800 */
[----:B------:R-:W0:Y:S01]  /*0030*/  S2R R3, SR_TID.X ;  /* 0x0000000000037919 */ /* 0x000e220000002100 */
[----:B------:R-:W1:Y:S01]  /*0040*/  LDCU UR5, c[0x0][0x3a0] ;  /* 0x00007400ff0577ac */ /* 0x000e620008000800 */
[----:B0-----:R-:W-:-:S05]  /*0050*/  IMAD R2, R2, UR4, R3 ;  /* 0x0000000402027c24 */ /* 0x001fca000f8e0203 */
[----:B-1----:R-:W-:-:S13]  /*0060*/  ISETP.GT.AND P0, PT, R2, UR5, PT ;  /* 0x0000000502007c0c */ /* 0x002fda000bf04270 */
[----:B------:R-:W-:Y:S05]  /*0070*/  @P0 EXIT ;  /* 0x000000000000094d */ /* 0x000fea0003800000 */
[----:B------:R-:W0:Y:S01]  /*0080*/  LDC.64 R4, c[0x0][0x380] ;  /* 0x0000e000ff047b82 */ /* 0x000e220000000a00 */
[----:B------:R-:W1:Y:S07]  /*0090*/  LDCU.64 UR4, c[0x0][0x358] ;  /* 0x00006b00ff0477ac */ /* 0x000e6e0008000a00 */
[----:B------:R-:W2:Y:S01]  /*00a0*/  LDC R12, c[0x0][0x39c] ;  /* 0x0000e700ff0c7b82 */ /* 0x000ea20000000800 */
[----:B0-----:R-:W-:-:S05]  /*00b0*/  IMAD.WIDE R4, R2, 0x28, R4 ;  /* 0x0000002802047825 */ /* 0x001fca00078e0204 */
[----:B-1----:R0:W5:Y:S04]  /*00c0*/  LDG.E R6, desc[UR4][R4.64] ;  /* 0x0000000404067981 */ /* 0x002168000c1e1900 */
[----:B------:R0:W5:Y:S04]  /*00d0*/  LDG.E R8, desc[UR4][R4.64+0x4] ;  /* 0x0000040404087981 */ /* 0x000168000c1e1900 */
[----:B------:R0:W5:Y:S04]  /*00e0*/  LDG.E R10, desc[UR4][R4.64+0x8] ;  /* 0x00000804040a7981 */ /* 0x000168000c1e1900 */
[----:B------:R0:W5:Y:S01]  /*00f0*/  LDG.E R3, desc[UR4][R4.64+0x24] ;  /* 0x0000240404037981 */ /* 0x000162000c1e1900 */
[----:B--2---:R-:W-:-:S04]  /*0100*/  IADD3 R0, PT, PT, R12, 0x1800000, RZ ;  /* 0x018000000c007810 */ /* 0x004fc80007ffe0ff */
[----:B------:R-:W-:-:S04]  /*0110*/  LOP3.LUT R0, R0, 0x7f800000, RZ, 0xc0, !PT ;  /* 0x7f80000000007812 */ /* 0x000fc800078ec0ff */
[----:B------:R-:W-:-:S13]  /*0120*/  ISETP.GT.U32.AND P0, PT, R0, 0x1ffffff, PT ;  /* 0x01ffffff0000780c */ /* 0x000fda0003f04070 */
[----:B0-----:R-:W-:Y:S05]  /*0130*/  @P0 BRA `(.L_x_0) ;  /* 0x00000000000c0947 */ /* 0x001fea0003800000 */
[----:B------:R-:W-:-:S07]  /*0140*/  MOV R12, 0x160 ;  /* 0x00000160000c7802 */ /* 0x000fce0000000f00 */
[----:B-----5:R-:W-:Y:S05]  /*0150*/  CALL.REL.NOINC `($__internal_0_$__cuda_sm20_rcp_rn_f32_slowpath) ;  /* 0x0000000000907944 */ /* 0x020fea0003c00000 */
[----:B------:R-:W-:Y:S05]  /*0160*/  BRA `(.L_x_1) ;  /* 0x0000000000107947 */ /* 0x000fea0003800000 */
.L_x_0:
[----:B------:R-:W0:Y:S02]  /*0170*/  MUFU.RCP R7, R12 ;  /* 0x0000000c00077308 */ /* 0x000e240000001000 */
[----:B0-----:R-:W-:-:S04]  /*0180*/  FFMA R0, R7, R12, -1 ;  /* 0xbf80000007007423 */ /* 0x001fc8000000000c */
[----:B------:R-:W-:-:S04]  /*0190*/  FADD.FTZ R0, -R0, -RZ ;  /* 0x800000ff00007221 */ /* 0x000fc80000010100 */
[----:B------:R-:W-:-:S07]  /*01a0*/  FFMA R7, R7, R0, R7 ;  /* 0x0000000007077223 */ /* 0x000fce0000000007 */
.L_x_1:
[----:B------:R-:W0:Y:S08]  /*01b0*/  LDC.64 R12, c[0x0][0x388] ;  /* 0x0000e200ff0c7b82 */ /* 0x000e300000000a00 */
[----:B------:R-:W1:Y:S08]  /*01c0*/  LDC.64 R16, c[0x0][0x390] ;  /* 0x0000e400ff107b82 */ /* 0x000e700000000a00 */
[----:B------:R-:W2:Y:S01]  /*01d0*/  LDC.64 R14, c[0x0][0x398] ;  /* 0x0000e600ff0e7b82 */ /* 0x000ea20000000a00 */
[----:B0-----:R-:W-:-:S05]  /*01e0*/  IMAD.WIDE R12, R2, 0xc, R12 ;  /* 0x0000000c020c7825 */ /* 0x001fca00078e020c */
[----:B------:R-:W3:Y:S04]  /*01f0*/  LDG.E R9, desc[UR4][R12.64] ;  /* 0x000000040c097981 */ /* 0x000ee8000c1e1900 */
[----:B------:R-:W4:Y:S04]  /*0200*/  LDG.E R11, desc[UR4][R12.64+0x4] ;  /* 0x000004040c0b7981 */ /* 0x000f28000c1e1900 */
[----:B------:R-:W2:Y:S01]  /*0210*/  LDG.E R19, desc[UR4][R12.64+0x8] ;  /* 0x000008040c137981 */ /* 0x000ea2000c1e1900 */
[----:B-1----:R-:W-:-:S05]  /*0220*/  IMAD.WIDE R16, R2, 0x4, R16 ;  /* 0x0000000402107825 */ /* 0x002fca00078e0210 */
[----:B-----5:R-:W-:Y:S04]  /*0230*/  STG.E desc[UR4][R16.64], R3 ;  /* 0x0000000310007986 */ /* 0x020fe8000c101904 */
[----:B------:R-:W-:Y:S04]  /*0240*/  STG.E desc[UR4][R12.64], R6 ;  /* 0x000000060c007986 */ /* 0x000fe8000c101904 */
[----:B------:R-:W-:Y:S04]  /*0250*/  STG.E desc[UR4][R12.64+0x4], R8 ;  /* 0x000004080c007986 */ /* 0x000fe8000c101904 */
[----:B------:R-:W-:Y:S01]  /*0260*/  STG.E desc[UR4][R12.64+0x8], R10 ;  /* 0x0000080a0c007986 */ /* 0x000fe2000c101904 */
[----:B---3--:R-:W-:Y:S01]  /*0270*/  FADD R0, R6, -R9 ;  /* 0x8000000906007221 */ /* 0x008fe20000000000 */
[----:B----4-:R-:W-:-:S03]  /*0280*/  FADD R2, R8, -R11 ;  /* 0x8000000b08027221 */ /* 0x010fc60000000000 */
[-C--:B------:R-:W-:Y:S01]  /*0290*/  FMUL R0, R0, R7.reuse ;  /* 0x0000000700007220 */ /* 0x080fe20000400000 */
[----:B--2---:R-:W-:Y:S01]  /*02a0*/  FADD R18, R10, -R19 ;  /* 0x800000130a127221 */ /* 0x004fe20000000000 */
[----:B------:R-:W-:-:S03]  /*02b0*/  FMUL R20, R2, R7 ;  /* 0x0000000702147220 */ /* 0x000fc60000400000 */
[----:B------:R-:W-:Y:S01]  /*02c0*/  FMUL R2, R18, R7 ;  /* 0x0000000712027220 */ /* 0x000fe20000400000 */
[-C--:B------:R-:W-:Y:S01]  /*02d0*/  FFMA R7, RZ, R15.reuse, R0 ;  /* 0x0000000fff077223 */ /* 0x080fe20000000000 */
[----:B------:R-:W-:Y:S02]  /*02e0*/  FFMA R9, R15, R14, R20 ;  /* 0x0000000e0f097223 */ /* 0x000fe40000000014 */
[-C--:B------:R-:W-:Y:S01]  /*02f0*/  FFMA R11, RZ, R15.reuse, R2 ;  /* 0x0000000fff0b7223 */ /* 0x080fe20000000002 */
[-C--:B------:R-:W-:Y:S01]  /*0300*/  FFMA R19, R7, R15.reuse, R6 ;  /* 0x0000000f07137223 */ /* 0x080fe20000000006 */
[-C--:B------:R-:W-:Y:S01]  /*0310*/  FFMA R21, R9, R15.reuse, R8 ;  /* 0x0000000f09157223 */ /* 0x080fe20000000008 */
[----:B------:R-:W-:Y:S01]  /*0320*/  STG.E desc[UR4][R4.64+0xc], R7 ;  /* 0x00000c0704007986 */ /* 0x000fe2000c101904 */
[----:B------:R-:W-:-:S03]  /*0330*/  FFMA R15, R11, R15, R10 ;  /* 0x0000000f0b0f7223 */ /* 0x000fc6000000000a */
[----:B------:R-:W-:Y:S04]  /*0340*/  STG.E desc[UR4][R4.64+0x10], R9 ;  /* 0x0000100904007986 */ /* 0x000fe8000c101904 */
[----:B------:R-:W-:Y:S04]  /*0350*/  STG.E desc[UR4][R4.64+0x14], R11 ;  /* 0x0000140b04007986 */ /* 0x000fe8000c101904 */
[----:B------:R-:W-:Y:S04]  /*0360*/  STG.E desc[UR4][R4.64], R19 ;  /* 0x0000001304007986 */ /* 0x000fe8000c101904 */
[----:B------:R-:W-:Y:S04]  /*0370*/  STG.E desc[UR4][R4.64+0x4], R21 ;  /* 0x0000041504007986 */ /* 0x000fe8000c101904 */
[----:B------:R-:W-:Y:S01]  /*0380*/  STG.E desc[UR4][R4.64+0x8], R15 ;  /* 0x0000080f04007986 */ /* 0x000fe2000c101904 */
[----:B------:R-:W-:Y:S05]  /*0390*/  EXIT ;  /* 0x000000000000794d */ /* 0x000fea0003800000 */
        .weak           $__internal_0_$__cuda_sm20_rcp_rn_f32_slowpath
        .type           $__internal_0_$__cuda_sm20_rcp_rn_f32_slowpath,@function
        .size           $__internal_0_$__cuda_sm20_rcp_rn_f32_slowpath,(.L_x_6 - $__internal_0_$__cuda_sm20_rcp_rn_f32_slowpath)
$__internal_0_$__cuda_sm20_rcp_rn_f32_slowpath:
[----:B------:R-:W0:Y:S02]  /*03a0*/  LDC R0, c[0x0][0x39c] ;  /* 0x0000e700ff007b82 */ /* 0x000e240000000800 */
[----:B0-----:R-:W-:-:S05]  /*03b0*/  IMAD.SHL.U32 R9, R0, 0x2, RZ ;  /* 0x0000000200097824 */ /* 0x001fca00078e00ff */
[----:B------:R-:W-:-:S04]  /*03c0*/  SHF.R.U32.HI R7, RZ, 0x18, R9 ;  /* 0x00000018ff077819 */ /* 0x000fc80000011609 */
[----:B------:R-:W-:-:S13]  /*03d0*/  ISETP.NE.U32.AND P0, PT, R7, RZ, PT ;  /* 0x000000ff0700720c */ /* 0x000fda0003f05070 */
[----:B------:R-:W-:Y:S05]  /*03e0*/  @P0 BRA `(.L_x_2) ;  /* 0x0000000000280947 */ /* 0x000fea0003800000 */
[----:B------:R-:W-:-:S13]  /*03f0*/  ISETP.NE.AND P0, PT, R9, RZ, PT ;  /* 0x000000ff0900720c */ /* 0x000fda0003f05270 */
[----:B------:R2:W3:Y:S01]  /*0400*/  @!P0 MUFU.RCP R7, R0 ;  /* 0x0000000000078308 */ /* 0x0004e20000001000 */
[----:B------:R-:W-:Y:S05]  /*0410*/  @!P0 BRA `(.L_x_3) ;  /* 0x0000000000a48947 */ /* 0x000fea0003800000 */
[----:B------:R-:W-:-:S04]  /*0420*/  FFMA R9, R0, 1.84467440737095516160e+19, RZ ;  /* 0x5f80000000097823 */ /* 0x000fc800000000ff */
[----:B--2---:R-:W3:Y:S02]  /*0430*/  MUFU.RCP R0, R9 ;  /* 0x0000000900007308 */ /* 0x004ee40000001000 */
[----:B---3--:R-:W-:-:S04]  /*0440*/  FFMA R7, R9, R0, -1 ;  /* 0xbf80000009077423 */ /* 0x008fc80000000000 */
[----:B------:R-:W-:-:S04]  /*0450*/  FADD.FTZ R7, -R7, -RZ ;  /* 0x800000ff07077221 */ /* 0x000fc80000010100 */
[----:B------:R-:W-:-:S04]  /*0460*/  FFMA R0, R0, R7, R0 ;  /* 0x0000000700007223 */ /* 0x000fc80000000000 */
[----:B------:R-:W-:Y:S01]  /*0470*/  FFMA R7, R0, 1.84467440737095516160e+19, RZ ;  /* 0x5f80000000077823 */ /* 0x000fe200000000ff */
[----:B------:R-:W-:Y:S06]  /*0480*/  BRA `(.L_x_3) ;  /* 0x0000000000887947 */ /* 0x000fec0003800000 */
.L_x_2:
[----:B------:R-:W-:-:S04]  /*0490*/  IADD3 R9, PT, PT, R7, -0xfd, RZ ;  /* 0xffffff0307097810 */ /* 0x000fc80007ffe0ff */
[----:B------:R-:W-:-:S13]  /*04a0*/  ISETP.GT.U32.AND P0, PT, R9, 0x1, PT ;  /* 0x000000010900780c */ /* 0x000fda0003f04070 */
[----:B------:R-:W-:Y:S05]  /*04b0*/  @P0 BRA `(.L_x_4) ;  /* 0x0000000000780947 */ /* 0x000fea0003800000 */
[----:B------:R-:W-:Y:S01]  /*04c0*/  LOP3.LUT R11, R0, 0x7fffff, RZ, 0xc0, !PT ;  /* 0x007fffff000b7812 */ /* 0x000fe200078ec0ff */
[----:B------:R-:W-:Y:S01]  /*04d0*/  IMAD.MOV.U32 R16, RZ, RZ, 0x3 ;  /* 0x00000003ff107424 */ /* 0x000fe200078e00ff */
[----:B------:R-:W-:Y:S02]  /*04e0*/  IADD3 R7, PT, PT, R7, -0xfc, RZ ;  /* 0xffffff0407077810 */ /* 0x000fe40007ffe0ff */
[----:B------:R-:W-:Y:S02]  /*04f0*/  LOP3.LUT R11, R11, 0x3f800000, RZ, 0xfc, !PT ;  /* 0x3f8000000b0b7812 */ /* 0x000fe400078efcff */
[----:B------:R-:W-:Y:S02]  /*0500*/  SHF.L.U32 R17, R16, R9, RZ ;  /* 0x0000000910117219 */ /* 0x000fe400000006ff */
[----:B------:R-:W0:Y:S02]  /*0510*/  MUFU.RCP R14, R11 ;  /* 0x0000000b000e7308 */ /* 0x000e240000001000 */
[----:B0-----:R-:W-:-:S04]  /*0520*/  FFMA R13, R11, R14, -1 ;  /* 0xbf8000000b0d7423 */ /* 0x001fc8000000000e */
[----:B------:R-:W-:-:S04]  /*0530*/  FADD.FTZ R13, -R13, -RZ ;  /* 0x800000ff0d0d7221 */ /* 0x000fc80000010100 */
[CCC-:B------:R-:W-:Y:S01]  /*0540*/  FFMA.RM R15, R14.reuse, R13.reuse, R14.reuse ;  /* 0x0000000d0e0f7223 */ /* 0x1c0fe2000000400e */
[----:B------:R-:W-:-:S04]  /*0550*/  FFMA.RP R14, R14, R13, R14 ;  /* 0x0000000d0e0e7223 */ /* 0x000fc8000000800e */
[C---:B------:R-:W-:Y:S02]  /*0560*/  LOP3.LUT R13, R15.reuse, 0x7fffff, RZ, 0xc0, !PT ;  /* 0x007fffff0f0d7812 */ /* 0x040fe400078ec0ff */
[----:B------:R-:W-:Y:S02]  /*0570*/  FSETP.NEU.FTZ.AND P0, PT, R15, R14, PT ;  /* 0x0000000e0f00720b */ /* 0x000fe40003f1d000 */
[----:B------:R-:W-:Y:S02]  /*0580*/  LOP3.LUT R14, R13, 0x800000, RZ, 0xfc, !PT ;  /* 0x008000000d0e7812 */ /* 0x000fe400078efcff */
[----:B------:R-:W-:Y:S02]  /*0590*/  SEL R13, RZ, 0xffffffff, !P0 ;  /* 0xffffffffff0d7807 */ /* 0x000fe40004000000 */
[----:B------:R-:W-:Y:S02]  /*05a0*/  LOP3.LUT R16, R17, R14, RZ, 0xc0, !PT ;  /* 0x0000000e11107212 */ /* 0x000fe400078ec0ff */
[----:B------:R-:W-:-:S02]  /*05b0*/  IADD3 R13, PT, PT, -R13, RZ, RZ ;  /* 0x000000ff0d0d7210 */ /* 0x000fc40007ffe1ff */
[-C--:B------:R-:W-:Y:S02]  /*05c0*/  SHF.R.U32.HI R16, RZ, R9.reuse, R16 ;  /* 0x00000009ff107219 */ /* 0x080fe40000011610 */
[--C-:B------:R-:W-:Y:S02]  /*05d0*/  LOP3.LUT P1, RZ, R13, R9, R14.reuse, 0xf8, !PT ;  /* 0x000000090dff7212 */ /* 0x100fe4000782f80e */
[C---:B------:R-:W-:Y:S02]  /*05e0*/  LOP3.LUT P0, RZ, R16.reuse, 0x1, RZ, 0xc0, !PT ;  /* 0x0000000110ff7812 */ /* 0x040fe4000780c0ff */
[----:B------:R-:W-:Y:S02]  /*05f0*/  LOP3.LUT P2, RZ, R16, 0x2, RZ, 0xc0, !PT ;  /* 0x0000000210ff7812 */ /* 0x000fe4000784c0ff */
[----:B------:R-:W-:Y:S02]  /*0600*/  SHF.R.U32.HI R7, RZ, R7, R14 ;  /* 0x00000007ff077219 */ /* 0x000fe4000001160e */
[----:B------:R-:W-:-:S02]  /*0610*/  PLOP3.LUT P0, PT, P0, P1, P2, 0xe0, 0x0 ;  /* 0x000000000000781c */ /* 0x000fc40000703c20 */
[----:B------:R-:W-:Y:S02]  /*0620*/  LOP3.LUT P1, RZ, R0, 0x7fffff, RZ, 0xc0, !PT ;  /* 0x007fffff00ff7812 */ /* 0x000fe4000782c0ff */
[----:B------:R-:W-:-:S05]  /*0630*/  SEL R9, RZ, 0x1, !P0 ;  /* 0x00000001ff097807 */ /* 0x000fca0004000000 */
[----:B------:R-:W-:-:S05]  /*0640*/  IMAD.MOV R9, RZ, RZ, -R9 ;  /* 0x000000ffff097224 */ /* 0x000fca00078e0a09 */
[----:B------:R-:W-:-:S13]  /*0650*/  ISETP.GE.AND P0, PT, R9, RZ, PT ;  /* 0x000000ff0900720c */ /* 0x000fda0003f06270 */
[----:B------:R-:W-:-:S05]  /*0660*/  @!P0 VIADD R7, R7, 0x1 ;  /* 0x0000000107078836 */ /* 0x000fca0000000000 */
[----:B------:R-:W-:-:S04]  /*0670*/  @!P1 SHF.L.U32 R7, R7, 0x1, RZ ;  /* 0x0000000107079819 */ /* 0x000fc800000006ff */
[----:B------:R-:W-:Y:S01]  /*0680*/  LOP3.LUT R7, R7, 0x80000000, R0, 0xf8, !PT ;  /* 0x8000000007077812 */ /* 0x000fe200078ef800 */
[----:B------:R-:W-:Y:S06]  /*0690*/  BRA `(.L_x_3) ;  /* 0x0000000000047947 */ /* 0x000fec0003800000 */
.L_x_4:
[----:B------:R0:W1:Y:S02]  /*06a0*/  MUFU.RCP R7, R0 ;  /* 0x0000000000077308 */ /* 0x0000640000001000 */
.L_x_3:
[----:B------:R-:W-:-:S04]  /*06b0*/  HFMA2 R13, -RZ, RZ, 0, 0 ;  /* 0x00000000ff0d7431 */ /* 0x000fc800000001ff */
[----:B0123--:R-:W-:Y:S05]  /*06c0*/  RET.REL.NODEC R12 `(PBF_4) ;  /* 0xfffffff80c4c7950 */ /* 0x00ffea0003c3ffff */
.L_x_5:
[----:B------:R-:W-:-:S00]  /*06d0*/  BRA `(.L_x_5) ;  /* 0xfffffffc00fc7947 */ /* 0x000fc0000383ffff */
[----:B------:R-:W-:-:S00]  /*06e0*/  NOP ;  /* 0x0000000000007918 */ /* 0x000fc00000000000 */
        /* <DEDUP_REMOVED lines=9> */
.L_x_6:


//--------------------- .nv.shared.reserved.0     --------------------------
	.section	.nv.shared.reserved.0,"aw",@nobits
	.weak		__nv_reservedSMEM_offset_0_alias
	.size		__nv_reservedSMEM_offset_0_alias, 0, 64
	.other		__nv_reservedSMEM_offset_0_alias,@"STO_CUDA_RESERVED_SHARED STV_DEFAULT"
__nv_reservedSMEM_offset_0_alias:
	.zero		0
	.zero		64


//--------------------- .nv.constant0.PBF_4       --------------------------
	.section	.nv.constant0.PBF_4,"a",@progbits
	.sectionflags	@""
	.align	4
.nv.constant0.PBF_4:
	.zero		932


//--------------------- SYMBOLS --------------------------

	.type		.nv.reservedSmem.offset0,@object
	.size		.nv.reservedSmem.offset0,0x4
